//
// Generated by NVIDIA NVVM Compiler
//
// Compiler Build ID: CL-36424714
// Cuda compilation tools, release 13.0, V13.0.88
// Based on NVVM 20.0.0
//

.version 9.0
.target sm_100
.address_size 64

	// .globl	_ZN4deft12dummy_kernelEPfPKfi

.visible .entry _ZN4deft12dummy_kernelEPfPKfi(
	.param .u64 .ptr .align 1 _ZN4deft12dummy_kernelEPfPKfi_param_0,
	.param .u64 .ptr .align 1 _ZN4deft12dummy_kernelEPfPKfi_param_1,
	.param .u32 _ZN4deft12dummy_kernelEPfPKfi_param_2
)
{
	.reg .pred 	%p<2>;
	.reg .b32 	%r<6>;
	.reg .b32 	%f<2>;
	.reg .b64 	%rd<8>;

	ld.param.u64 	%rd1, [_ZN4deft12dummy_kernelEPfPKfi_param_0];
	ld.param.u64 	%rd2, [_ZN4deft12dummy_kernelEPfPKfi_param_1];
	ld.param.u32 	%r2, [_ZN4deft12dummy_kernelEPfPKfi_param_2];
	mov.u32 	%r3, %ctaid.x;
	mov.u32 	%r4, %ntid.x;
	mov.u32 	%r5, %tid.x;
	mad.lo.s32 	%r1, %r3, %r4, %r5;
	setp.ge.s32 	%p1, %r1, %r2;
	@%p1 bra 	$L__BB0_2;
	cvta.to.global.u64 	%rd3, %rd2;
	cvta.to.global.u64 	%rd4, %rd1;
	mul.wide.s32 	%rd5, %r1, 4;
	add.s64 	%rd6, %rd3, %rd5;
	ld.global.nc.f32 	%f1, [%rd6];
	add.s64 	%rd7, %rd4, %rd5;
	st.global.f32 	[%rd7], %f1;
$L__BB0_2:
	ret;

}


// ===== COMPILED SASS (sm_100) =====

	.target	sm_100

	.elftype	@"ET_EXEC"


//--------------------- .note.nv.tkinfo           --------------------------
	.section	.note.nv.tkinfo,"",@"SHT_NOTE"
	.sectionflags	@"SHF_NOTE_NV_TKINFO"
	.tkinfo
        /*0018*/ 	.word	0x00000002
        /*0030*/ 	.string	""
        /*0030*/ 	.string	"ptxas"
        /*0030*/ 	.string	"Cuda compilation tools, release 13.0, V13.0.88"
        /*0030*/ 	.string	"Build cuda_13.0.r13.0/compiler.36424714_0"
        /*0030*/ 	.string	"-arch sm_100 -m 64 "



//--------------------- .note.nv.cuinfo           --------------------------
	.section	.note.nv.cuinfo,"",@"SHT_NOTE"
	.sectionflags	@"SHF_NOTE_NV_CUINFO"
        /*0018*/ 	.short	0x0002
        /*001a*/ 	.short	0x0064
        /*001c*/ 	.short	0x0082
	.zero		2


//--------------------- .nv.info                  --------------------------
	.section	.nv.info,"",@"SHT_CUDA_INFO"
	.align	4


	//----- nvinfo : EIATTR_REGCOUNT
	.align		4
        /*0000*/ 	.byte	0x04, 0x2f
        /*0002*/ 	.short	(.L_1 - .L_0)
	.align		4
.L_0:
        /*0004*/ 	.word	index@(_ZN4deft12dummy_kernelEPfPKfi)
        /*0008*/ 	.word	0x0000000a


	//----- nvinfo : EIATTR_FRAME_SIZE
	.align		4
.L_1:
        /*000c*/ 	.byte	0x04, 0x11
        /*000e*/ 	.short	(.L_3 - .L_2)
	.align		4
.L_2:
        /*0010*/ 	.word	index@(_ZN4deft12dummy_kernelEPfPKfi)
        /*0014*/ 	.word	0x00000000


	//----- nvinfo : EIATTR_MIN_STACK_SIZE
	.align		4
.L_3:
        /*0018*/ 	.byte	0x04, 0x12
        /*001a*/ 	.short	(.L_5 - .L_4)
	.align		4
.L_4:
        /*001c*/ 	.word	index@(_ZN4deft12dummy_kernelEPfPKfi)
        /*0020*/ 	.word	0x00000000
.L_5:


//--------------------- .nv.compat                --------------------------
	.section	.nv.compat,"",@"SHT_CUDA_COMPAT_INFO"
	.align	4
        /*0000*/ 	.byte	0x02, 0x09, 0x00, 0x00, 0x02, 0x02, 0x01, 0x00, 0x02, 0x05, 0x05, 0x00, 0x03, 0x07, 0x01, 0x01
        /*0010*/ 	.byte	0x02, 0x03, 0x00, 0x00, 0x02, 0x06, 0x01, 0x00, 0x04, 0x0b, 0x08, 0x00, 0x09, 0x00, 0x00, 0x00
        /*0020*/ 	.byte	0x00, 0x00, 0x00, 0x00


//--------------------- .nv.info._ZN4deft12dummy_kernelEPfPKfi --------------------------
	.section	.nv.info._ZN4deft12dummy_kernelEPfPKfi,"",@"SHT_CUDA_INFO"
	.sectionflags	@""
	.align	4


	//----- nvinfo : EIATTR_CUDA_API_VERSION
	.align		4
        /*0000*/ 	.byte	0x04, 0x37
        /*0002*/ 	.short	(.L_7 - .L_6)
.L_6:
        /*0004*/ 	.word	0x00000082


	//----- nvinfo : EIATTR_KPARAM_INFO
	.align		4
.L_7:
        /*0008*/ 	.byte	0x04, 0x17
        /*000a*/ 	.short	(.L_9 - .L_8)
.L_8:
        /*000c*/ 	.word	0x00000000
        /*0010*/ 	.short	0x0002
        /*0012*/ 	.short	0x0010
        /*0014*/ 	.byte	0x00, 0xf0, 0x11, 0x00


	//----- nvinfo : EIATTR_KPARAM_INFO
	.align		4
.L_9:
        /*0018*/ 	.byte	0x04, 0x17
        /*001a*/ 	.short	(.L_11 - .L_10)
.L_10:
        /*001c*/ 	.word	0x00000000
        /*0020*/ 	.short	0x0001
        /*0022*/ 	.short	0x0008
        /*0024*/ 	.byte	0x00, 0xf5, 0x21, 0x00


	//----- nvinfo : EIATTR_KPARAM_INFO
	.align		4
.L_11:
        /*0028*/ 	.byte	0x04, 0x17
        /*002a*/ 	.short	(.L_13 - .L_12)
.L_12:
        /*002c*/ 	.word	0x00000000
        /*0030*/ 	.short	0x0000
        /*0032*/ 	.short	0x0000
        /*0034*/ 	.byte	0x00, 0xf5, 0x21, 0x00


	//----- nvinfo : EIATTR_SPARSE_MMA_MASK
	.align		4
.L_13:
        /*0038*/ 	.byte	0x03, 0x50
        /*003a*/ 	.short	0x0000


	//----- nvinfo : EIATTR_MAXREG_COUNT
	.align		4
        /*003c*/ 	.byte	0x03, 0x1b
        /*003e*/ 	.short	0x00ff


	//----- nvinfo : EIATTR_MERCURY_ISA_VERSION
	.align		4
        /*0040*/ 	.byte	0x03, 0x5f
        /*0042*/ 	.short	0x0101


	//----- nvinfo : EIATTR_VRC_CTA_INIT_COUNT
	.align		4
        /*0044*/ 	.byte	0x02, 0x4a
	.zero		1
	.zero		1


	//----- nvinfo : EIATTR_EXIT_INSTR_OFFSETS
	.align		4
        /*0048*/ 	.byte	0x04, 0x1c
        /*004a*/ 	.short	(.L_15 - .L_14)


	//   ....[0]....
.L_14:
        /*004c*/ 	.word	0x00000070


	//   ....[1]....
        /*0050*/ 	.word	0x000000f0


	//----- nvinfo : EIATTR_CBANK_PARAM_SIZE
	.align		4
.L_15:
        /*0054*/ 	.byte	0x03, 0x19
        /*0056*/ 	.short	0x0014


	//----- nvinfo : EIATTR_PARAM_CBANK
	.align		4
        /*0058*/ 	.byte	0x04, 0x0a
        /*005a*/ 	.short	(.L_17 - .L_16)
	.align		4
.L_16:
        /*005c*/ 	.word	index@(.nv.constant0._ZN4deft12dummy_kernelEPfPKfi)
        /*0060*/ 	.short	0x0380
        /*0062*/ 	.short	0x0014


	//----- nvinfo : EIATTR_SW_WAR
	.align		4
.L_17:
        /*0064*/ 	.byte	0x04, 0x36
        /*0066*/ 	.short	(.L_19 - .L_18)
.L_18:
        /*0068*/ 	.word	0x00000008
.L_19:


//--------------------- .nv.callgraph             --------------------------
	.section	.nv.callgraph,"",@"SHT_CUDA_CALLGRAPH"
	.align	4
	.sectionentsize	8
	.align		4
        /*0000*/ 	.word	0x00000000
	.align		4
        /*0004*/ 	.word	0xffffffff
	.align		4
        /*0008*/ 	.word	0x00000000
	.align		4
        /*000c*/ 	.word	0xfffffffe
	.align		4
        /*0010*/ 	.word	0x00000000
	.align		4
        /*0014*/ 	.word	0xfffffffd
	.align		4
        /*0018*/ 	.word	0x00000000
	.align		4
        /*001c*/ 	.word	0xfffffffc


//--------------------- .text._ZN4deft12dummy_kernelEPfPKfi --------------------------
	.section	.text._ZN4deft12dummy_kernelEPfPKfi,"ax",@progbits
	.align	128
        .global         _ZN4deft12dummy_kernelEPfPKfi
        .type           _ZN4deft12dummy_kernelEPfPKfi,@function
        .size           _ZN4deft12dummy_kernelEPfPKfi,(.L_x_1 - _ZN4deft12dummy_kernelEPfPKfi)
        .other          _ZN4deft12dummy_kernelEPfPKfi,@"STO_CUDA_ENTRY STV_DEFAULT"
_ZN4deft12dummy_kernelEPfPKfi:
.text._ZN4deft12dummy_kernelEPfPKfi:
[----:B------:R-:W-:Y:S01]  /*0000*/  LDC R1, c[0x0][0x37c] ;  /* 0x0000df00ff017b82 */ /* 0x000fe20000000800 */
[----:B------:R-:W0:Y:S07]  /*0010*/  S2R R0, SR_TID.X ;  /* 0x0000000000007919 */ /* 0x000e2e0000002100 */
[----:B------:R-:W0:Y:S01]  /*0020*/  S2UR UR4, SR_CTAID.X ;  /* 0x00000000000479c3 */ /* 0x000e220000002500 */
[----:B------:R-:W1:Y:S07]  /*0030*/  LDCU UR5, c[0x0][0x390] ;  /* 0x00007200ff0577ac */ /* 0x000e6e0008000800 */
[----:B------:R-:W0:Y:S02]  /*0040*/  LDC R7, c[0x0][0x360] ;  /* 0x0000d800ff077b82 */ /* 0x000e240000000800 */
[----:B0-----:R-:W-:-:S05]  /*0050*/  IMAD R7, R7, UR4, R0 ;  /* 0x0000000407077c24 */ /* 0x001fca000f8e0200 */
[----:B-1----:R-:W-:-:S13]  /*0060*/  ISETP.GE.AND P0, PT, R7, UR5, PT ;  /* 0x0000000507007c0c */ /* 0x002fda000bf06270 */
[----:B------:R-:W-:Y:S05]  /*0070*/  @P0 EXIT ;  /* 0x000000000000094d */ /* 0x000fea0003800000 */
[----:B------:R-:W0:Y:S01]  /*0080*/  LDC.64 R2, c[0x0][0x388] ;  /* 0x0000e200ff027b82 */ /* 0x000e220000000a00 */
[----:B------:R-:W1:Y:S07]  /*0090*/  LDCU.64 UR4, c[0x0][0x358] ;  /* 0x00006b00ff0477ac */ /* 0x000e6e0008000a00 */
[----:B------:R-:W2:Y:S01]  /*00a0*/  LDC.64 R4, c[0x0][0x380] ;  /* 0x0000e000ff047b82 */ /* 0x000ea20000000a00 */
[----:B0-----:R-:W-:-:S06]  /*00b0*/  IMAD.WIDE R2, R7, 0x4, R2 ;  /* 0x0000000407027825 */ /* 0x001fcc00078e0202 */
[----:B-1----:R-:W3:Y:S01]  /*00c0*/  LDG.E.CONSTANT R3, desc[UR4][R2.64] ;  /* 0x0000000402037981 */ /* 0x002ee2000c1e9900 */
[----:B--2---:R-:W-:-:S05]  /*00d0*/  IMAD.WIDE R4, R7, 0x4, R4 ;  /* 0x0000000407047825 */ /* 0x004fca00078e0204 */
[----:B---3--:R-:W-:Y:S01]  /*00e0*/  STG.E desc[UR4][R4.64], R3 ;  /* 0x0000000304007986 */ /* 0x008fe2000c101904 */
[----:B------:R-:W-:Y:S05]  /*00f0*/  EXIT ;  /* 0x000000000000794d */ /* 0x000fea0003800000 */
.L_x_0:
[----:B------:R-:W-:-:S00]  /*0100*/  BRA `(.L_x_0) ;  /* 0xfffffffc00fc7947 */ /* 0x000fc0000383ffff */
[----:B------:R-:W-:-:S00]  /*0110*/  NOP ;  /* 0x0000000000007918 */ /* 0x000fc00000000000 */
        /* <DEDUP_REMOVED lines=14> */
.L_x_1:


//--------------------- .nv.shared.reserved.0     --------------------------
	.section	.nv.shared.reserved.0,"aw",@nobits
	.weak		__nv_reservedSMEM_offset_0_alias
	.size		__nv_reservedSMEM_offset_0_alias, 0, 64
	.other		__nv_reservedSMEM_offset_0_alias,@"STO_CUDA_RESERVED_SHARED STV_DEFAULT"
__nv_reservedSMEM_offset_0_alias:
	.zero		0
	.zero		64


//--------------------- .nv.constant0._ZN4deft12dummy_kernelEPfPKfi --------------------------
	.section	.nv.constant0._ZN4deft12dummy_kernelEPfPKfi,"a",@progbits
	.sectionflags	@""
	.align	4
.nv.constant0._ZN4deft12dummy_kernelEPfPKfi:
	.zero		916


//--------------------- SYMBOLS --------------------------

	.type		.nv.reservedSmem.offset0,@object
	.size		.nv.reservedSmem.offset0,0x4
